	.headerflags	@"EF_CUDA_TEXMODE_UNIFIED EF_CUDA_64BIT_ADDRESS EF_CUDA_ACCELERATORS EF_CUDA_SM90 EF_CUDA_VIRTUAL_SM(EF_CUDA_SM90)"
	.elftype	@"ET_EXEC"


//--------------------- .nv.info                  --------------------------
	.section	.nv.info,"",@"SHT_CUDA_INFO"
	.align	4


	//----- nvinfo : EIATTR_REGCOUNT
	.align		4
        /*0000*/ 	.byte	0x04, 0x2f
        /*0002*/ 	.short	(.L_2 - .L_1)
	.align		4
.L_1:
        /*0004*/ 	.word	index@(triton_per_fused__native_batch_norm_legit_relu_1)
        /*0008*/ 	.word	0x00000014


	//----- nvinfo : EIATTR_MIN_STACK_SIZE
	.align		4
.L_2:
        /*000c*/ 	.byte	0x04, 0x12
        /*000e*/ 	.short	(.L_4 - .L_3)
	.align		4
.L_3:
        /*0010*/ 	.word	index@(triton_per_fused__native_batch_norm_legit_relu_1)
        /*0014*/ 	.word	0x00000000


	//----- nvinfo : EIATTR_FRAME_SIZE
	.align		4
.L_4:
        /*0018*/ 	.byte	0x04, 0x11
        /*001a*/ 	.short	(.L_6 - .L_5)
	.align		4
.L_5:
        /*001c*/ 	.word	index@(triton_per_fused__native_batch_norm_legit_relu_1)
        /*0020*/ 	.word	0x00000000


	//----- nvinfo : EIATTR_MIN_STACK_SIZE
	.align		4
.L_6:
        /*0024*/ 	.byte	0x04, 0x12
        /*0026*/ 	.short	(.L_8 - .L_7)
	.align		4
.L_7:
        /*0028*/ 	.word	index@(triton_per_fused__native_batch_norm_legit_relu_1)
        /*002c*/ 	.word	0x00000000
.L_8:


//--------------------- .nv.info.triton_per_fused__native_batch_norm_legit_relu_1 --------------------------
	.section	.nv.info.triton_per_fused__native_batch_norm_legit_relu_1,"",@"SHT_CUDA_INFO"
	.sectionflags	@""
	.align	4


	//----- nvinfo : EIATTR_CUDA_API_VERSION
	.align		4
        /*0000*/ 	.byte	0x04, 0x37
        /*0002*/ 	.short	(.L_10 - .L_9)
.L_9:
        /*0004*/ 	.word	0x0000007c


	//----- nvinfo : EIATTR_KPARAM_INFO
	.align		4
.L_10:
        /*0008*/ 	.byte	0x04, 0x17
        /*000a*/ 	.short	(.L_12 - .L_11)
.L_11:
        /*000c*/ 	.word	0x00000000
        /*0010*/ 	.short	0x0005
        /*0012*/ 	.short	0x0024
        /*0014*/ 	.byte	0x00, 0xf0, 0x11, 0x00


	//----- nvinfo : EIATTR_KPARAM_INFO
	.align		4
.L_12:
        /*0018*/ 	.byte	0x04, 0x17
        /*001a*/ 	.short	(.L_14 - .L_13)
.L_13:
        /*001c*/ 	.word	0x00000000
        /*0020*/ 	.short	0x0004
        /*0022*/ 	.short	0x0020
        /*0024*/ 	.byte	0x00, 0xf0, 0x11, 0x00


	//----- nvinfo : EIATTR_KPARAM_INFO
	.align		4
.L_14:
        /*0028*/ 	.byte	0x04, 0x17
        /*002a*/ 	.short	(.L_16 - .L_15)
.L_15:
        /*002c*/ 	.word	0x00000000
        /*0030*/ 	.short	0x0003
        /*0032*/ 	.short	0x0018
        /*0034*/ 	.byte	0x00, 0xf4, 0x21, 0x00


	//----- nvinfo : EIATTR_KPARAM_INFO
	.align		4
.L_16:
        /*0038*/ 	.byte	0x04, 0x17
        /*003a*/ 	.short	(.L_18 - .L_17)
.L_17:
        /*003c*/ 	.word	0x00000000
        /*0040*/ 	.short	0x0002
        /*0042*/ 	.short	0x0010
        /*0044*/ 	.byte	0x00, 0xf4, 0x21, 0x00


	//----- nvinfo : EIATTR_KPARAM_INFO
	.align		4
.L_18:
        /*0048*/ 	.byte	0x04, 0x17
        /*004a*/ 	.short	(.L_20 - .L_19)
.L_19:
        /*004c*/ 	.word	0x00000000
        /*0050*/ 	.short	0x0001
        /*0052*/ 	.short	0x0008
        /*0054*/ 	.byte	0x00, 0xf4, 0x21, 0x00


	//----- nvinfo : EIATTR_KPARAM_INFO
	.align		4
.L_20:
        /*0058*/ 	.byte	0x04, 0x17
        /*005a*/ 	.short	(.L_22 - .L_21)
.L_21:
        /*005c*/ 	.word	0x00000000
        /*0060*/ 	.short	0x0000
        /*0062*/ 	.short	0x0000
        /*0064*/ 	.byte	0x00, 0xf4, 0x21, 0x00


	//----- nvinfo : EIATTR_SPARSE_MMA_MASK
	.align		4
.L_22:
        /*0068*/ 	.byte	0x03, 0x50
        /*006a*/ 	.short	0x0000


	//----- nvinfo : EIATTR_MAXREG_COUNT
	.align		4
        /*006c*/ 	.byte	0x03, 0x1b
        /*006e*/ 	.short	0x00ff


	//----- nvinfo : EIATTR_COOP_GROUP_MASK_REGIDS
	.align		4
        /*0070*/ 	.byte	0x04, 0x29
        /*0072*/ 	.short	(.L_24 - .L_23)


	//   ....[0]....
.L_23:
        /*0074*/ 	.word	0xffffffff


	//   ....[1]....
        /*0078*/ 	.word	0xffffffff


	//   ....[2]....
        /*007c*/ 	.word	0xffffffff


	//   ....[3]....
        /*0080*/ 	.word	0xffffffff


	//   ....[4]....
        /*0084*/ 	.word	0xffffffff


	//   ....[5]....
        /*0088*/ 	.word	0xffffffff


	//   ....[6]....
        /*008c*/ 	.word	0xffffffff


	//   ....[7]....
        /*0090*/ 	.word	0xffffffff


	//   ....[8]....
        /*0094*/ 	.word	0xffffffff


	//   ....[9]....
        /*0098*/ 	.word	0xffffffff


	//   ....[10]....
        /*009c*/ 	.word	0xffffffff


	//   ....[11]....
        /*00a0*/ 	.word	0xffffffff


	//----- nvinfo : EIATTR_COOP_GROUP_INSTR_OFFSETS
	.align		4
.L_24:
        /*00a4*/ 	.byte	0x04, 0x28
        /*00a6*/ 	.short	(.L_26 - .L_25)


	//   ....[0]....
.L_25:
        /*00a8*/ 	.word	0x00000130


	//   ....[1]....
        /*00ac*/ 	.word	0x00000160


	//   ....[2]....
        /*00b0*/ 	.word	0x000001d0


	//   ....[3]....
        /*00b4*/ 	.word	0x000001f0


	//   ....[4]....
        /*00b8*/ 	.word	0x00000210


	//   ....[5]....
        /*00bc*/ 	.word	0x00000260


	//   ....[6]....
        /*00c0*/ 	.word	0x000002f0


	//   ....[7]....
        /*00c4*/ 	.word	0x00000310


	//   ....[8]....
        /*00c8*/ 	.word	0x00000330


	//   ....[9]....
        /*00cc*/ 	.word	0x00000360


	//   ....[10]....
        /*00d0*/ 	.word	0x00000390


	//   ....[11]....
        /*00d4*/ 	.word	0x000003f0


	//----- nvinfo : EIATTR_EXIT_INSTR_OFFSETS
	.align		4
.L_26:
        /*00d8*/ 	.byte	0x04, 0x1c
        /*00da*/ 	.short	(.L_28 - .L_27)


	//   ....[0]....
.L_27:
        /*00dc*/ 	.word	0x00000500


	//   ....[1]....
        /*00e0*/ 	.word	0x00000520


	//----- nvinfo : EIATTR_REQNTID
	.align		4
.L_28:
        /*00e4*/ 	.byte	0x04, 0x10
        /*00e6*/ 	.short	(.L_30 - .L_29)
.L_29:
        /*00e8*/ 	.word	0x00000040
        /*00ec*/ 	.word	0x00000001
        /*00f0*/ 	.word	0x00000001


	//----- nvinfo : EIATTR_CBANK_PARAM_SIZE
	.align		4
.L_30:
        /*00f4*/ 	.byte	0x03, 0x19
        /*00f6*/ 	.short	0x0028


	//----- nvinfo : EIATTR_PARAM_CBANK
	.align		4
        /*00f8*/ 	.byte	0x04, 0x0a
        /*00fa*/ 	.short	(.L_32 - .L_31)
	.align		4
.L_31:
        /*00fc*/ 	.word	index@(.nv.constant0.triton_per_fused__native_batch_norm_legit_relu_1)
        /*0100*/ 	.short	0x0210
        /*0102*/ 	.short	0x0028


	//----- nvinfo : EIATTR_SW_WAR
	.align		4
.L_32:
        /*0104*/ 	.byte	0x04, 0x36
        /*0106*/ 	.short	(.L_34 - .L_33)
.L_33:
        /*0108*/ 	.word	0x00000008
.L_34:


//--------------------- .nv.callgraph             --------------------------
	.section	.nv.callgraph,"",@"SHT_CUDA_CALLGRAPH"
	.align	4
	.sectionentsize	8
	.align		4
        /*0000*/ 	.word	0x00000000
	.align		4
        /*0004*/ 	.word	0xffffffff
	.align		4
        /*0008*/ 	.word	0x00000000
	.align		4
        /*000c*/ 	.word	0xfffffffe
	.align		4
        /*0010*/ 	.word	0x00000000
	.align		4
        /*0014*/ 	.word	0xfffffffd
	.align		4
        /*0018*/ 	.word	0x00000000
	.align		4
        /*001c*/ 	.word	0xfffffffc


//--------------------- .nv.constant4             --------------------------
	.section	.nv.constant4,"a",@progbits
	.align	8
	.align		8
.nv.constant4:
        /*0000*/ 	.dword	_$_str


//--------------------- .text.triton_per_fused__native_batch_norm_legit_relu_1 --------------------------
	.section	.text.triton_per_fused__native_batch_norm_legit_relu_1,"ax",@progbits
	.sectionflags	@"SHF_BARRIERS=1"
	.align	128
        .global         triton_per_fused__native_batch_norm_legit_relu_1
        .type           triton_per_fused__native_batch_norm_legit_relu_1,@function
        .size           triton_per_fused__native_batch_norm_legit_relu_1,(.L_x_1 - triton_per_fused__native_batch_norm_legit_relu_1)
        .other          triton_per_fused__native_batch_norm_legit_relu_1,@"STO_CUDA_ENTRY STV_DEFAULT"
triton_per_fused__native_batch_norm_legit_relu_1:
.text.triton_per_fused__native_batch_norm_legit_relu_1:
[----:B------:R-:W0:Y:S02]  /*0000*/  LDC R1, c[0x0][0x28] ;  /* 0x00000a00ff017b82 */ /* 0x000e240000000800 */
[----:B------:R-:W1:Y:S01]  /*0010*/  S2R R15, SR_TID.X ;  /* 0x00000000000f7919 */ /* 0x000e620000002100 */
[----:B------:R-:W2:Y:S01]  /*0020*/  LDC.64 R6, c[0x0][0x210] ;  /* 0x00008400ff067b82 */ /* 0x000ea20000000a00 */
[----:B------:R-:W-:Y:S01]  /*0030*/  HFMA2.MMA R5, -RZ, RZ, 0, 0 ;  /* 0x00000000ff057435 */ /* 0x000fe200000001ff */
[----:B------:R-:W-:Y:S01]  /*0040*/  ULDC.64 UR6, c[0x0][0x208] ;  /* 0x0000820000067ab9 */ /* 0x000fe20000000a00 */
[----:B------:R-:W3:Y:S01]  /*0050*/  S2R R0, SR_CTAID.X ;  /* 0x0000000000007919 */ /* 0x000ee20000002500 */
[----:B-1----:R-:W-:Y:S02]  /*0060*/  LOP3.LUT R3, R15, 0x3f, RZ, 0xc0, !PT ;  /* 0x0000003f0f037812 */ /* 0x002fe400078ec0ff */
[C---:B---3--:R-:W-:Y:S02]  /*0070*/  ISETP.GE.AND P1, PT, R0.reuse, 0x8, PT ;  /* 0x000000080000780c */ /* 0x048fe40003f26270 */
[----:B------:R-:W-:-:S05]  /*0080*/  LEA R2, R0, R3, 0x6 ;  /* 0x0000000300027211 */ /* 0x000fca00078e30ff */
[----:B--2---:R-:W-:-:S06]  /*0090*/  IMAD.WIDE R6, R2, 0x4, R6 ;  /* 0x0000000402067825 */ /* 0x004fcc00078e0206 */
[----:B------:R1:W2:Y:S01]  /*00a0*/  @!P1 LDG.E R5, desc[UR6][R6.64] ;  /* 0x0000000606059981 */ /* 0x0002a2000c1e1900 */
[----:B------:R-:W3:Y:S01]  /*00b0*/  S2UR UR5, SR_CgaCtaId ;  /* 0x00000000000579c3 */ /* 0x000ee20000008800 */
[C---:B------:R-:W-:Y:S01]  /*00c0*/  LOP3.LUT P2, RZ, R15.reuse, 0x1f, RZ, 0xc0, !PT ;  /* 0x0000001f0fff7812 */ /* 0x040fe2000784c0ff */
[----:B------:R-:W-:Y:S01]  /*00d0*/  UMOV UR4, 0x400 ;  /* 0x0000040000047882 */ /* 0x000fe20000000000 */
[----:B------:R-:W-:Y:S01]  /*00e0*/  ISETP.GE.AND P3, PT, R15, 0x2, PT ;  /* 0x000000020f00780c */ /* 0x000fe20003f66270 */
[----:B---3--:R-:W-:-:S06]  /*00f0*/  UPRMT UR4, UR5, 0x654, UR4 ;  /* 0x0000065405047896 */ /* 0x008fcc0008000004 */
[----:B-1----:R-:W-:Y:S02]  /*0100*/  LEA R7, R15, UR4, 0x2 ;  /* 0x000000040f077c11 */ /* 0x002fe4000f8e10ff */
[----:B--2---:R-:W-:-:S04]  /*0110*/  SEL R14, R5, RZ, !P1 ;  /* 0x000000ff050e7207 */ /* 0x004fc80004800000 */
[----:B------:R-:W-:-:S05]  /*0120*/  FSEL R5, R14, RZ, !P1 ;  /* 0x000000ff0e057208 */ /* 0x000fca0004800000 */
[----:B------:R-:W1:Y:S02]  /*0130*/  SHFL.BFLY PT, R8, R5, 0x10, 0x1f ;  /* 0x0e001f0005087f89 */ /* 0x000e6400000e0000 */
[----:B-1----:R-:W-:Y:S01]  /*0140*/  FADD R8, R5, R8 ;  /* 0x0000000805087221 */ /* 0x002fe20000000000 */
[----:B------:R-:W-:-:S04]  /*0150*/  SHF.R.U32.HI R5, RZ, 0x3, R15 ;  /* 0x00000003ff057819 */ /* 0x000fc8000001160f */
[----:B------:R-:W1:Y:S01]  /*0160*/  SHFL.BFLY PT, R9, R8, 0x8, 0x1f ;  /* 0x0d001f0008097f89 */ /* 0x000e6200000e0000 */
[----:B------:R-:W-:Y:S02]  /*0170*/  LOP3.LUT R12, R5, 0x4, RZ, 0xc0, !PT ;  /* 0x00000004050c7812 */ /* 0x000fe400078ec0ff */
[----:B------:R-:W-:-:S04]  /*0180*/  LOP3.LUT R5, R15, 0x1, RZ, 0xc0, !PT ;  /* 0x000000010f057812 */ /* 0x000fc800078ec0ff */
[----:B------:R-:W-:-:S04]  /*0190*/  ISETP.NE.U32.AND P0, PT, R5, 0x1, PT ;  /* 0x000000010500780c */ /* 0x000fc80003f05070 */
[----:B------:R-:W-:Y:S02]  /*01a0*/  ISETP.LT.AND P0, PT, R15, 0x2, P0 ;  /* 0x000000020f00780c */ /* 0x000fe40000701270 */
[----:B------:R-:W-:Y:S01]  /*01b0*/  MOV R15, 0x3c800000 ;  /* 0x3c800000000f7802 */ /* 0x000fe20000000f00 */
[----:B-1----:R-:W-:-:S05]  /*01c0*/  FADD R9, R8, R9 ;  /* 0x0000000908097221 */ /* 0x002fca0000000000 */
[----:B------:R-:W1:Y:S02]  /*01d0*/  SHFL.BFLY PT, R10, R9, 0x4, 0x1f ;  /* 0x0c801f00090a7f89 */ /* 0x000e6400000e0000 */
[----:B-1----:R-:W-:-:S05]  /*01e0*/  FADD R10, R9, R10 ;  /* 0x0000000a090a7221 */ /* 0x002fca0000000000 */
[----:B------:R-:W1:Y:S02]  /*01f0*/  SHFL.BFLY PT, R11, R10, 0x2, 0x1f ;  /* 0x0c401f000a0b7f89 */ /* 0x000e6400000e0000 */
[----:B-1----:R-:W-:-:S05]  /*0200*/  FADD R11, R10, R11 ;  /* 0x0000000b0a0b7221 */ /* 0x002fca0000000000 */
[----:B------:R-:W1:Y:S02]  /*0210*/  SHFL.BFLY PT, R6, R11, 0x1, 0x1f ;  /* 0x0c201f000b067f89 */ /* 0x000e6400000e0000 */
[----:B-1----:R-:W-:-:S05]  /*0220*/  FADD R9, R11, R6 ;  /* 0x000000060b097221 */ /* 0x002fca0000000000 */
[----:B------:R-:W-:Y:S01]  /*0230*/  @!P2 STS [R12+UR4], R9 ;  /* 0x000000090c00a988 */ /* 0x000fe20008000804 */
[----:B------:R-:W-:Y:S06]  /*0240*/  BAR.SYNC.DEFER_BLOCKING 0x0 ;  /* 0x0000000000007b1d */ /* 0x000fec0000010000 */
[----:B------:R-:W1:Y:S04]  /*0250*/  @!P3 LDS R13, [R7] ;  /* 0x00000000070db984 */ /* 0x000e680000000800 */
[----:B-1----:R-:W1:Y:S02]  /*0260*/  SHFL.BFLY PT, R6, R13, 0x1, 0x1f ;  /* 0x0c201f000d067f89 */ /* 0x002e6400000e0000 */
[----:B-1----:R-:W-:-:S05]  /*0270*/  FADD R8, R13, R6 ;  /* 0x000000060d087221 */ /* 0x002fca0000000000 */
[----:B------:R-:W-:Y:S01]  /*0280*/  @P0 STS [R7], R8 ;  /* 0x0000000807000388 */ /* 0x000fe20000000800 */
[----:B------:R-:W-:Y:S06]  /*0290*/  BAR.SYNC.DEFER_BLOCKING 0x0 ;  /* 0x0000000000007b1d */ /* 0x000fec0000010000 */
[----:B------:R-:W1:Y:S02]  /*02a0*/  LDS R5, [UR4] ;  /* 0x00000004ff057984 */ /* 0x000e640008000800 */
[----:B-1----:R-:W-:-:S04]  /*02b0*/  FMUL R5, R5, 0.015625 ;  /* 0x3c80000005057820 */ /* 0x002fc80000400000 */
[----:B------:R-:W-:-:S04]  /*02c0*/  FADD R6, R14, -R5 ;  /* 0x800000050e067221 */ /* 0x000fc80000000000 */
[----:B------:R-:W-:-:S05]  /*02d0*/  FMUL R9, R6, R6 ;  /* 0x0000000606097220 */ /* 0x000fca0000400000 */
[----:B------:R-:W-:-:S05]  /*02e0*/  FSEL R9, R9, RZ, !P1 ;  /* 0x000000ff09097208 */ /* 0x000fca0004800000 */
[----:B------:R-:W1:Y:S02]  /*02f0*/  SHFL.BFLY PT, R10, R9, 0x10, 0x1f ;  /* 0x0e001f00090a7f89 */ /* 0x000e6400000e0000 */
[----:B-1----:R-:W-:-:S05]  /*0300*/  FADD R10, R9, R10 ;  /* 0x0000000a090a7221 */ /* 0x002fca0000000000 */
[----:B------:R-:W1:Y:S02]  /*0310*/  SHFL.BFLY PT, R11, R10, 0x8, 0x1f ;  /* 0x0d001f000a0b7f89 */ /* 0x000e6400000e0000 */
[----:B-1----:R-:W-:-:S05]  /*0320*/  FADD R11, R10, R11 ;  /* 0x0000000b0a0b7221 */ /* 0x002fca0000000000 */
[----:B------:R-:W1:Y:S02]  /*0330*/  SHFL.BFLY PT, R8, R11, 0x4, 0x1f ;  /* 0x0c801f000b087f89 */ /* 0x000e6400000e0000 */
[----:B-1----:R-:W-:Y:S02]  /*0340*/  FADD R8, R11, R8 ;  /* 0x000000080b087221 */ /* 0x002fe40000000000 */
[----:B------:R-:W1:Y:S03]  /*0350*/  LDC.64 R10, c[0x0][0x228] ;  /* 0x00008a00ff0a7b82 */ /* 0x000e660000000a00 */
[----:B------:R-:W2:Y:S02]  /*0360*/  SHFL.BFLY PT, R13, R8, 0x2, 0x1f ;  /* 0x0c401f00080d7f89 */ /* 0x000ea400000e0000 */
[----:B--2---:R-:W-:-:S03]  /*0370*/  FADD R13, R8, R13 ;  /* 0x0000000d080d7221 */ /* 0x004fc60000000000 */
[----:B------:R-:W-:Y:S06]  /*0380*/  BAR.SYNC.DEFER_BLOCKING 0x0 ;  /* 0x0000000000007b1d */ /* 0x000fec0000010000 */
[----:B------:R-:W2:Y:S02]  /*0390*/  SHFL.BFLY PT, R14, R13, 0x1, 0x1f ;  /* 0x0c201f000d0e7f89 */ /* 0x000ea400000e0000 */
[----:B--2---:R-:W-:-:S05]  /*03a0*/  FADD R17, R13, R14 ;  /* 0x0000000e0d117221 */ /* 0x004fca0000000000 */
[----:B------:R2:W-:Y:S01]  /*03b0*/  @!P2 STS [R12+UR4], R17 ;  /* 0x000000110c00a988 */ /* 0x0005e20008000804 */
[----:B------:R-:W-:Y:S08]  /*03c0*/  BAR.SYNC.DEFER_BLOCKING 0x0 ;  /* 0x0000000000007b1d */ /* 0x000ff00000010000 */
[----:B--2---:R-:W2:Y:S01]  /*03d0*/  LDC.64 R12, c[0x0][0x218] ;  /* 0x00008600ff0c7b82 */ /* 0x004ea20000000a00 */
[----:B------:R-:W3:Y:S04]  /*03e0*/  @!P3 LDS R4, [R7] ;  /* 0x000000000704b984 */ /* 0x000ee80000000800 */
[----:B---3--:R-:W3:Y:S02]  /*03f0*/  SHFL.BFLY PT, R9, R4, 0x1, 0x1f ;  /* 0x0c201f0004097f89 */ /* 0x008ee400000e0000 */
[----:B---3--:R-:W-:-:S05]  /*0400*/  FADD R14, R4, R9 ;  /* 0x00000009040e7221 */ /* 0x008fca0000000000 */
[----:B------:R-:W-:Y:S01]  /*0410*/  @P0 STS [R7], R14 ;  /* 0x0000000e07000388 */ /* 0x000fe20000000800 */
[----:B------:R-:W-:Y:S01]  /*0420*/  BAR.SYNC.DEFER_BLOCKING 0x0 ;  /* 0x0000000000007b1d */ /* 0x000fe20000010000 */
[----:B------:R-:W-:-:S05]  /*0430*/  ISETP.EQ.AND P0, PT, R3, RZ, !P1 ;  /* 0x000000ff0300720c */ /* 0x000fca0004f02270 */
[----:B------:R-:W3:Y:S02]  /*0440*/  LDS R8, [UR4] ;  /* 0x00000004ff087984 */ /* 0x000ee40008000800 */
[----:B---3--:R-:W-:Y:S02]  /*0450*/  FFMA R15, R8, R15, 9.9999997473787516356e-06 ;  /* 0x3727c5ac080f7423 */ /* 0x008fe4000000000f */
[----:B------:R-:W3:Y:S04]  /*0460*/  LDC.64 R8, c[0x0][0x220] ;  /* 0x00008800ff087b82 */ /* 0x000ee80000000a00 */
[----:B------:R-:W4:Y:S02]  /*0470*/  MUFU.RSQ R15, R15 ;  /* 0x0000000f000f7308 */ /* 0x000f240000001400 */
[----:B----4-:R-:W-:-:S05]  /*0480*/  FMUL R6, R6, R15 ;  /* 0x0000000f06067220 */ /* 0x010fca0000400000 */
[----:B------:R-:W-:Y:S01]  /*0490*/  FSETP.GEU.AND P2, PT, R6, RZ, PT ;  /* 0x000000ff0600720b */ /* 0x000fe20003f4e000 */
[----:B---3--:R-:W-:-:S03]  /*04a0*/  IMAD.WIDE R2, R2, 0x4, R8 ;  /* 0x0000000402027825 */ /* 0x008fc600078e0208 */
[----:B------:R-:W-:Y:S01]  /*04b0*/  FSEL R17, R6, RZ, P2 ;  /* 0x000000ff06117208 */ /* 0x000fe20001000000 */
[----:B-1----:R-:W-:-:S04]  /*04c0*/  IMAD.WIDE R6, R0, 0x4, R10 ;  /* 0x0000000400067825 */ /* 0x002fc800078e020a */
[----:B------:R1:W-:Y:S01]  /*04d0*/  @!P1 STG.E desc[UR6][R2.64], R17 ;  /* 0x0000001102009986 */ /* 0x0003e2000c101906 */
[----:B--2---:R-:W-:-:S03]  /*04e0*/  IMAD.WIDE R8, R0, 0x4, R12 ;  /* 0x0000000400087825 */ /* 0x004fc600078e020c */
[----:B------:R1:W-:Y:S01]  /*04f0*/  @P0 STG.E desc[UR6][R6.64], R15 ;  /* 0x0000000f06000986 */ /* 0x0003e2000c101906 */
[----:B------:R-:W-:Y:S05]  /*0500*/  @!P0 EXIT ;  /* 0x000000000000894d */ /* 0x000fea0003800000 */
[----:B------:R-:W-:Y:S01]  /*0510*/  STG.E desc[UR6][R8.64], R5 ;  /* 0x0000000508007986 */ /* 0x000fe2000c101906 */
[----:B------:R-:W-:Y:S05]  /*0520*/  EXIT ;  /* 0x000000000000794d */ /* 0x000fea0003800000 */
.L_x_0:
[----:B------:R-:W-:-:S00]  /*0530*/  BRA `(.L_x_0) ;  /* 0xfffffffc00fc7947 */ /* 0x000fc0000383ffff */
[----:B------:R-:W-:-:S00]  /*0540*/  NOP ;  /* 0x0000000000007918 */ /* 0x000fc00000000000 */
        /* <DEDUP_REMOVED lines=11> */
.L_x_1:


//--------------------- .nv.global.init           --------------------------
	.section	.nv.global.init,"aw",@progbits
.nv.global.init:
	.type		_$_str,@object
	.size		_$_str,(.L_0 - _$_str)
_$_str:
        /*0000*/ 	.byte	0x5f, 0x5f, 0x43, 0x55, 0x44, 0x41, 0x5f, 0x46, 0x54, 0x5a, 0x00
.L_0:


//--------------------- .nv.shared.triton_per_fused__native_batch_norm_legit_relu_1 --------------------------
	.section	.nv.shared.triton_per_fused__native_batch_norm_legit_relu_1,"aw",@nobits
	.sectionflags	@""
	.align	16
	.zero		1024


//--------------------- .nv.constant0.triton_per_fused__native_batch_norm_legit_relu_1 --------------------------
	.section	.nv.constant0.triton_per_fused__native_batch_norm_legit_relu_1,"a",@progbits
	.sectionflags	@""
	.align	4
.nv.constant0.triton_per_fused__native_batch_norm_legit_relu_1:
	.zero		568
